//
// Generated by NVIDIA NVVM Compiler
//
// Compiler Build ID: CL-36424714
// Cuda compilation tools, release 13.0, V13.0.88
// Based on NVVM 20.0.0
//

.version 9.0
.target sm_100
.address_size 64

	// .globl	_Z11gemm_kernelPK6__halfS1_Pfiii
// _ZZ11gemm_kernelPK6__halfS1_PfiiiE5smemA has been demoted
// _ZZ11gemm_kernelPK6__halfS1_PfiiiE5smemB has been demoted

.visible .entry _Z11gemm_kernelPK6__halfS1_Pfiii(
	.param .u64 .ptr .align 1 _Z11gemm_kernelPK6__halfS1_Pfiii_param_0,
	.param .u64 .ptr .align 1 _Z11gemm_kernelPK6__halfS1_Pfiii_param_1,
	.param .u64 .ptr .align 1 _Z11gemm_kernelPK6__halfS1_Pfiii_param_2,
	.param .u32 _Z11gemm_kernelPK6__halfS1_Pfiii_param_3,
	.param .u32 _Z11gemm_kernelPK6__halfS1_Pfiii_param_4,
	.param .u32 _Z11gemm_kernelPK6__halfS1_Pfiii_param_5
)
{
	.reg .pred 	%p<16>;
	.reg .b32 	%r<225>;
	.reg .b32 	%f<125>;
	.reg .b64 	%rd<47>;
	// demoted variable
	.shared .align 16 .b8 _ZZ11gemm_kernelPK6__halfS1_PfiiiE5smemA[1536];
	// demoted variable
	.shared .align 16 .b8 _ZZ11gemm_kernelPK6__halfS1_PfiiiE5smemB[2304];
	ld.param.u64 	%rd7, [_Z11gemm_kernelPK6__halfS1_Pfiii_param_1];
	ld.param.u32 	%r40, [_Z11gemm_kernelPK6__halfS1_Pfiii_param_4];
	ld.param.u32 	%r41, [_Z11gemm_kernelPK6__halfS1_Pfiii_param_5];
	cvta.to.global.u64 	%rd1, %rd7;
	shr.s32 	%r42, %r40, 31;
	shr.u32 	%r43, %r42, 26;
	add.s32 	%r44, %r40, %r43;
	shr.s32 	%r45, %r44, 6;
	mov.u32 	%r1, %tid.x;
	shr.u32 	%r46, %r1, 5;
	shr.u32 	%r2, %r1, 7;
	and.b32  	%r3, %r46, 3;
	mov.u32 	%r47, %ctaid.x;
	div.u32 	%r48, %r47, %r45;
	shl.b32 	%r4, %r48, 5;
	mul.lo.s32 	%r49, %r48, %r45;
	sub.s32 	%r50, %r47, %r49;
	shl.b32 	%r5, %r50, 6;
	setp.lt.s32 	%p1, %r41, 1;
	mov.f32 	%f117, 0f00000000;
	mov.f32 	%f118, %f117;
	mov.f32 	%f119, %f117;
	mov.f32 	%f120, %f117;
	mov.f32 	%f121, %f117;
	mov.f32 	%f122, %f117;
	mov.f32 	%f123, %f117;
	mov.f32 	%f124, %f117;
	@%p1 bra 	$L__BB0_27;
	add.s32 	%r52, %r1, -64;
	shr.u32 	%r6, %r52, 3;
	and.b32  	%r53, %r1, 7;
	cvt.s64.s32 	%rd8, %r5;
	shl.b32 	%r54, %r1, 3;
	and.b32  	%r55, %r54, 56;
	cvt.u64.u32 	%rd9, %r55;
	add.s64 	%rd2, %rd8, %rd9;
	mad.lo.s32 	%r56, %r6, 9, %r53;
	shl.b32 	%r57, %r56, 4;
	mov.u32 	%r58, _ZZ11gemm_kernelPK6__halfS1_PfiiiE5smemB;
	add.s32 	%r7, %r58, %r57;
	shr.u32 	%r59, %r1, 1;
	and.b32  	%r60, %r1, 1;
	add.s32 	%r61, %r4, %r59;
	mul.lo.s32 	%r62, %r61, %r41;
	cvt.s64.s32 	%rd10, %r62;
	and.b32  	%r63, %r54, 8;
	cvt.u64.u32 	%rd11, %r63;
	add.s64 	%rd3, %rd10, %rd11;
	mad.lo.s32 	%r64, %r59, 3, %r60;
	shl.b32 	%r65, %r64, 4;
	mov.u32 	%r66, _ZZ11gemm_kernelPK6__halfS1_PfiiiE5smemA;
	add.s32 	%r8, %r66, %r65;
	mad.lo.s32 	%r9, %r2, 768, %r66;
	shl.b32 	%r67, %r3, 5;
	add.s32 	%r10, %r58, %r67;
	add.s32 	%r68, %r41, -1;
	shr.u32 	%r69, %r68, 4;
	add.s32 	%r11, %r69, 1;
	and.b32  	%r12, %r11, 3;
	setp.lt.u32 	%p2, %r41, 49;
	mov.b32 	%r221, 0;
	mov.f32 	%f117, 0f00000000;
	@%p2 bra 	$L__BB0_20;
	add.s32 	%r71, %r6, 48;
	mul.lo.s32 	%r219, %r40, %r71;
	add.s32 	%r72, %r6, 32;
	mul.lo.s32 	%r218, %r40, %r72;
	mul.lo.s32 	%r217, %r40, %r6;
	add.s32 	%r73, %r6, 16;
	mul.lo.s32 	%r216, %r40, %r73;
	and.b32  	%r74, %r11, 536870908;
	neg.s32 	%r215, %r74;
	mov.b32 	%r221, 0;
	mov.f32 	%f117, 0f00000000;
	mov.f32 	%f118, %f117;
	mov.f32 	%f119, %f117;
	mov.f32 	%f120, %f117;
	mov.f32 	%f121, %f117;
	mov.f32 	%f122, %f117;
	mov.f32 	%f123, %f117;
	mov.f32 	%f124, %f117;
$L__BB0_3:
	ld.param.u64 	%rd44, [_Z11gemm_kernelPK6__halfS1_Pfiii_param_0];
	setp.gt.u32 	%p3, %r1, 63;
	cvt.u64.u32 	%rd12, %r221;
	add.s64 	%rd13, %rd3, %rd12;
	cvta.to.global.u64 	%rd14, %rd44;
	shl.b64 	%rd15, %rd13, 1;
	add.s64 	%rd4, %rd14, %rd15;
	@%p3 bra 	$L__BB0_5;
	ld.global.nc.v4.u32 	{%r79, %r80, %r81, %r82}, [%rd4];
	st.shared.v4.u32 	[%r8], {%r79, %r80, %r81, %r82};
	bra.uni 	$L__BB0_7;
$L__BB0_5:
	setp.gt.u32 	%p4, %r1, 191;
	@%p4 bra 	$L__BB0_7;
	cvt.s64.s32 	%rd16, %r217;
	add.s64 	%rd17, %rd2, %rd16;
	shl.b64 	%rd18, %rd17, 1;
	add.s64 	%rd19, %rd1, %rd18;
	ld.global.nc.v4.u32 	{%r75, %r76, %r77, %r78}, [%rd19];
	st.shared.v4.u32 	[%r7], {%r75, %r76, %r77, %r78};
$L__BB0_7:
	setp.lt.u32 	%p5, %r1, 64;
	bar.sync 	0;
	mov.b32 	%r83, 24;
	wmma.load.a.sync.aligned.row.m16n16k16.shared.f16 	{%r84, %r85, %r86, %r87, %r88, %r89, %r90, %r91}, [%r9], %r83;
	mov.b32 	%r92, 72;
	wmma.load.b.sync.aligned.row.m16n16k16.shared.f16 	{%r93, %r94, %r95, %r96, %r97, %r98, %r99, %r100}, [%r10], %r92;
	wmma.mma.sync.aligned.row.row.m16n16k16.f32.f32 {%f9, %f10, %f11, %f12, %f13, %f14, %f15, %f16}, {%r84, %r85, %r86, %r87, %r88, %r89, %r90, %r91}, {%r93, %r94, %r95, %r96, %r97, %r98, %r99, %r100}, {%f124, %f123, %f122, %f121, %f120, %f119, %f118, %f117};
	bar.sync 	0;
	@%p5 bra 	$L__BB0_10;
	setp.gt.u32 	%p6, %r1, 191;
	@%p6 bra 	$L__BB0_11;
	cvt.s64.s32 	%rd20, %r216;
	add.s64 	%rd21, %rd2, %rd20;
	shl.b64 	%rd22, %rd21, 1;
	add.s64 	%rd23, %rd1, %rd22;
	ld.global.nc.v4.u32 	{%r101, %r102, %r103, %r104}, [%rd23];
	st.shared.v4.u32 	[%r7], {%r101, %r102, %r103, %r104};
	bra.uni 	$L__BB0_11;
$L__BB0_10:
	ld.global.nc.v4.u32 	{%r105, %r106, %r107, %r108}, [%rd4+32];
	st.shared.v4.u32 	[%r8], {%r105, %r106, %r107, %r108};
$L__BB0_11:
	setp.lt.u32 	%p7, %r1, 64;
	bar.sync 	0;
	mov.b32 	%r109, 24;
	wmma.load.a.sync.aligned.row.m16n16k16.shared.f16 	{%r110, %r111, %r112, %r113, %r114, %r115, %r116, %r117}, [%r9], %r109;
	mov.b32 	%r118, 72;
	wmma.load.b.sync.aligned.row.m16n16k16.shared.f16 	{%r119, %r120, %r121, %r122, %r123, %r124, %r125, %r126}, [%r10], %r118;
	wmma.mma.sync.aligned.row.row.m16n16k16.f32.f32 {%f17, %f18, %f19, %f20, %f21, %f22, %f23, %f24}, {%r110, %r111, %r112, %r113, %r114, %r115, %r116, %r117}, {%r119, %r120, %r121, %r122, %r123, %r124, %r125, %r126}, {%f9, %f10, %f11, %f12, %f13, %f14, %f15, %f16};
	bar.sync 	0;
	@%p7 bra 	$L__BB0_14;
	setp.gt.u32 	%p8, %r1, 191;
	@%p8 bra 	$L__BB0_15;
	cvt.s64.s32 	%rd24, %r218;
	add.s64 	%rd25, %rd2, %rd24;
	shl.b64 	%rd26, %rd25, 1;
	add.s64 	%rd27, %rd1, %rd26;
	ld.global.nc.v4.u32 	{%r127, %r128, %r129, %r130}, [%rd27];
	st.shared.v4.u32 	[%r7], {%r127, %r128, %r129, %r130};
	bra.uni 	$L__BB0_15;
$L__BB0_14:
	ld.global.nc.v4.u32 	{%r131, %r132, %r133, %r134}, [%rd4+64];
	st.shared.v4.u32 	[%r8], {%r131, %r132, %r133, %r134};
$L__BB0_15:
	setp.lt.u32 	%p9, %r1, 64;
	bar.sync 	0;
	mov.b32 	%r135, 24;
	wmma.load.a.sync.aligned.row.m16n16k16.shared.f16 	{%r136, %r137, %r138, %r139, %r140, %r141, %r142, %r143}, [%r9], %r135;
	mov.b32 	%r144, 72;
	wmma.load.b.sync.aligned.row.m16n16k16.shared.f16 	{%r145, %r146, %r147, %r148, %r149, %r150, %r151, %r152}, [%r10], %r144;
	wmma.mma.sync.aligned.row.row.m16n16k16.f32.f32 {%f25, %f26, %f27, %f28, %f29, %f30, %f31, %f32}, {%r136, %r137, %r138, %r139, %r140, %r141, %r142, %r143}, {%r145, %r146, %r147, %r148, %r149, %r150, %r151, %r152}, {%f17, %f18, %f19, %f20, %f21, %f22, %f23, %f24};
	bar.sync 	0;
	@%p9 bra 	$L__BB0_18;
	setp.gt.u32 	%p10, %r1, 191;
	@%p10 bra 	$L__BB0_19;
	cvt.s64.s32 	%rd28, %r219;
	add.s64 	%rd29, %rd2, %rd28;
	shl.b64 	%rd30, %rd29, 1;
	add.s64 	%rd31, %rd1, %rd30;
	ld.global.nc.v4.u32 	{%r153, %r154, %r155, %r156}, [%rd31];
	st.shared.v4.u32 	[%r7], {%r153, %r154, %r155, %r156};
	bra.uni 	$L__BB0_19;
$L__BB0_18:
	ld.global.nc.v4.u32 	{%r157, %r158, %r159, %r160}, [%rd4+96];
	st.shared.v4.u32 	[%r8], {%r157, %r158, %r159, %r160};
$L__BB0_19:
	bar.sync 	0;
	mov.b32 	%r161, 24;
	wmma.load.a.sync.aligned.row.m16n16k16.shared.f16 	{%r162, %r163, %r164, %r165, %r166, %r167, %r168, %r169}, [%r9], %r161;
	mov.b32 	%r170, 72;
	wmma.load.b.sync.aligned.row.m16n16k16.shared.f16 	{%r171, %r172, %r173, %r174, %r175, %r176, %r177, %r178}, [%r10], %r170;
	wmma.mma.sync.aligned.row.row.m16n16k16.f32.f32 {%f124, %f123, %f122, %f121, %f120, %f119, %f118, %f117}, {%r162, %r163, %r164, %r165, %r166, %r167, %r168, %r169}, {%r171, %r172, %r173, %r174, %r175, %r176, %r177, %r178}, {%f25, %f26, %f27, %f28, %f29, %f30, %f31, %f32};
	bar.sync 	0;
	add.s32 	%r221, %r221, 64;
	shl.b32 	%r179, %r40, 6;
	add.s32 	%r219, %r219, %r179;
	add.s32 	%r218, %r218, %r179;
	add.s32 	%r217, %r217, %r179;
	add.s32 	%r216, %r216, %r179;
	add.s32 	%r215, %r215, 4;
	setp.ne.s32 	%p11, %r215, 0;
	@%p11 bra 	$L__BB0_3;
$L__BB0_20:
	setp.eq.s32 	%p12, %r12, 0;
	@%p12 bra 	$L__BB0_27;
	add.s32 	%r180, %r221, %r6;
	mul.lo.s32 	%r223, %r40, %r180;
	shl.b32 	%r32, %r40, 4;
	neg.s32 	%r222, %r12;
$L__BB0_22:
	.pragma "nounroll";
	setp.lt.u32 	%p13, %r1, 64;
	@%p13 bra 	$L__BB0_25;
	setp.gt.u32 	%p14, %r1, 191;
	@%p14 bra 	$L__BB0_26;
	cvt.s64.s32 	%rd32, %r223;
	add.s64 	%rd33, %rd2, %rd32;
	shl.b64 	%rd34, %rd33, 1;
	add.s64 	%rd35, %rd1, %rd34;
	ld.global.nc.v4.u32 	{%r181, %r182, %r183, %r184}, [%rd35];
	st.shared.v4.u32 	[%r7], {%r181, %r182, %r183, %r184};
	bra.uni 	$L__BB0_26;
$L__BB0_25:
	ld.param.u64 	%rd45, [_Z11gemm_kernelPK6__halfS1_Pfiii_param_0];
	cvt.u64.u32 	%rd36, %r221;
	add.s64 	%rd37, %rd3, %rd36;
	cvta.to.global.u64 	%rd38, %rd45;
	shl.b64 	%rd39, %rd37, 1;
	add.s64 	%rd40, %rd38, %rd39;
	ld.global.nc.v4.u32 	{%r185, %r186, %r187, %r188}, [%rd40];
	st.shared.v4.u32 	[%r8], {%r185, %r186, %r187, %r188};
$L__BB0_26:
	bar.sync 	0;
	mov.b32 	%r189, 24;
	wmma.load.a.sync.aligned.row.m16n16k16.shared.f16 	{%r190, %r191, %r192, %r193, %r194, %r195, %r196, %r197}, [%r9], %r189;
	mov.b32 	%r198, 72;
	wmma.load.b.sync.aligned.row.m16n16k16.shared.f16 	{%r199, %r200, %r201, %r202, %r203, %r204, %r205, %r206}, [%r10], %r198;
	wmma.mma.sync.aligned.row.row.m16n16k16.f32.f32 {%f124, %f123, %f122, %f121, %f120, %f119, %f118, %f117}, {%r190, %r191, %r192, %r193, %r194, %r195, %r196, %r197}, {%r199, %r200, %r201, %r202, %r203, %r204, %r205, %r206}, {%f124, %f123, %f122, %f121, %f120, %f119, %f118, %f117};
	bar.sync 	0;
	add.s32 	%r221, %r221, 16;
	add.s32 	%r223, %r223, %r32;
	add.s32 	%r222, %r222, 1;
	setp.ne.s32 	%p15, %r222, 0;
	@%p15 bra 	$L__BB0_22;
$L__BB0_27:
	ld.param.u64 	%rd46, [_Z11gemm_kernelPK6__halfS1_Pfiii_param_2];
	cvta.to.global.u64 	%rd41, %rd46;
	mov.u32 	%r207, %tid.x;
	shr.u32 	%r208, %r207, 3;
	and.b32  	%r209, %r208, 112;
	add.s32 	%r210, %r4, %r209;
	shr.u32 	%r211, %r207, 1;
	and.b32  	%r212, %r211, 48;
	add.s32 	%r213, %r5, %r212;
	mad.lo.s32 	%r214, %r210, %r40, %r213;
	mul.wide.s32 	%rd42, %r214, 4;
	add.s64 	%rd43, %rd41, %rd42;
	wmma.store.d.sync.aligned.row.m16n16k16.global.f32 	[%rd43], {%f124, %f123, %f122, %f121, %f120, %f119, %f118, %f117}, %r40;
	ret;

}


// ===== COMPILED SASS (sm_100) =====

	.target	sm_100

	.elftype	@"ET_EXEC"


//--------------------- .note.nv.tkinfo           --------------------------
	.section	.note.nv.tkinfo,"",@"SHT_NOTE"
	.sectionflags	@"SHF_NOTE_NV_TKINFO"
	.tkinfo
        /*0018*/ 	.word	0x00000002
        /*0030*/ 	.string	""
        /*0030*/ 	.string	"ptxas"
        /*0030*/ 	.string	"Cuda compilation tools, release 13.0, V13.0.88"
        /*0030*/ 	.string	"Build cuda_13.0.r13.0/compiler.36424714_0"
        /*0030*/ 	.string	"-arch sm_100 -m 64 "



//--------------------- .note.nv.cuinfo           --------------------------
	.section	.note.nv.cuinfo,"",@"SHT_NOTE"
	.sectionflags	@"SHF_NOTE_NV_CUINFO"
        /*0018*/ 	.short	0x0002
        /*001a*/ 	.short	0x0064
        /*001c*/ 	.short	0x0082
	.zero		2


//--------------------- .nv.info                  --------------------------
	.section	.nv.info,"",@"SHT_CUDA_INFO"
	.align	4


	//----- nvinfo : EIATTR_REGCOUNT
	.align		4
        /*0000*/ 	.byte	0x04, 0x2f
        /*0002*/ 	.short	(.L_1 - .L_0)
	.align		4
.L_0:
        /*0004*/ 	.word	index@(_Z11gemm_kernelPK6__halfS1_Pfiii)
        /*0008*/ 	.word	0x00000026


	//----- nvinfo : EIATTR_FRAME_SIZE
	.align		4
.L_1:
        /*000c*/ 	.byte	0x04, 0x11
        /*000e*/ 	.short	(.L_3 - .L_2)
	.align		4
.L_2:
        /*0010*/ 	.word	index@(_Z11gemm_kernelPK6__halfS1_Pfiii)
        /*0014*/ 	.word	0x00000000


	//----- nvinfo : EIATTR_MIN_STACK_SIZE
	.align		4
.L_3:
        /*0018*/ 	.byte	0x04, 0x12
        /*001a*/ 	.short	(.L_5 - .L_4)
	.align		4
.L_4:
        /*001c*/ 	.word	index@(_Z11gemm_kernelPK6__halfS1_Pfiii)
        /*0020*/ 	.word	0x00000000
.L_5:


//--------------------- .nv.compat                --------------------------
	.section	.nv.compat,"",@"SHT_CUDA_COMPAT_INFO"
	.align	4
        /*0000*/ 	.byte	0x02, 0x09, 0x00, 0x00, 0x02, 0x02, 0x01, 0x00, 0x02, 0x05, 0x05, 0x00, 0x03, 0x07, 0x01, 0x01
        /*0010*/ 	.byte	0x02, 0x03, 0x00, 0x00, 0x02, 0x06, 0x01, 0x00, 0x04, 0x0b, 0x08, 0x00, 0x09, 0x00, 0x00, 0x00
        /*0020*/ 	.byte	0x00, 0x00, 0x00, 0x00


//--------------------- .nv.info._Z11gemm_kernelPK6__halfS1_Pfiii --------------------------
	.section	.nv.info._Z11gemm_kernelPK6__halfS1_Pfiii,"",@"SHT_CUDA_INFO"
	.sectionflags	@""
	.align	4


	//----- nvinfo : EIATTR_CUDA_API_VERSION
	.align		4
        /*0000*/ 	.byte	0x04, 0x37
        /*0002*/ 	.short	(.L_7 - .L_6)
.L_6:
        /*0004*/ 	.word	0x00000082


	//----- nvinfo : EIATTR_KPARAM_INFO
	.align		4
.L_7:
        /*0008*/ 	.byte	0x04, 0x17
        /*000a*/ 	.short	(.L_9 - .L_8)
.L_8:
        /*000c*/ 	.word	0x00000000
        /*0010*/ 	.short	0x0005
        /*0012*/ 	.short	0x0020
        /*0014*/ 	.byte	0x00, 0xf0, 0x11, 0x00


	//----- nvinfo : EIATTR_KPARAM_INFO
	.align		4
.L_9:
        /*0018*/ 	.byte	0x04, 0x17
        /*001a*/ 	.short	(.L_11 - .L_10)
.L_10:
        /*001c*/ 	.word	0x00000000
        /*0020*/ 	.short	0x0004
        /*0022*/ 	.short	0x001c
        /*0024*/ 	.byte	0x00, 0xf0, 0x11, 0x00


	//----- nvinfo : EIATTR_KPARAM_INFO
	.align		4
.L_11:
        /*0028*/ 	.byte	0x04, 0x17
        /*002a*/ 	.short	(.L_13 - .L_12)
.L_12:
        /*002c*/ 	.word	0x00000000
        /*0030*/ 	.short	0x0003
        /*0032*/ 	.short	0x0018
        /*0034*/ 	.byte	0x00, 0xf0, 0x11, 0x00


	//----- nvinfo : EIATTR_KPARAM_INFO
	.align		4
.L_13:
        /*0038*/ 	.byte	0x04, 0x17
        /*003a*/ 	.short	(.L_15 - .L_14)
.L_14:
        /*003c*/ 	.word	0x00000000
        /*0040*/ 	.short	0x0002
        /*0042*/ 	.short	0x0010
        /*0044*/ 	.byte	0x00, 0xf5, 0x21, 0x00


	//----- nvinfo : EIATTR_KPARAM_INFO
	.align		4
.L_15:
        /*0048*/ 	.byte	0x04, 0x17
        /*004a*/ 	.short	(.L_17 - .L_16)
.L_16:
        /*004c*/ 	.word	0x00000000
        /*0050*/ 	.short	0x0001
        /*0052*/ 	.short	0x0008
        /*0054*/ 	.byte	0x00, 0xf5, 0x21, 0x00


	//----- nvinfo : EIATTR_KPARAM_INFO
	.align		4
.L_17:
        /*0058*/ 	.byte	0x04, 0x17
        /*005a*/ 	.short	(.L_19 - .L_18)
.L_18:
        /*005c*/ 	.word	0x00000000
        /*0060*/ 	.short	0x0000
        /*0062*/ 	.short	0x0000
        /*0064*/ 	.byte	0x00, 0xf5, 0x21, 0x00


	//----- nvinfo : EIATTR_SPARSE_MMA_MASK
	.align		4
.L_19:
        /*0068*/ 	.byte	0x03, 0x50
        /*006a*/ 	.short	0x0000


	//----- nvinfo : EIATTR_WMMA_USED
	.align		4
        /*006c*/ 	.byte	0x01, 0x2b
	.zero		2


	//----- nvinfo : EIATTR_MAXREG_COUNT
	.align		4
        /*0070*/ 	.byte	0x03, 0x1b
        /*0072*/ 	.short	0x00ff


	//----- nvinfo : EIATTR_NUM_BARRIERS
	.align		4
        /*0074*/ 	.byte	0x02, 0x4c
        /*0076*/ 	.byte	0x01
	.zero		1


	//----- nvinfo : EIATTR_MERCURY_ISA_VERSION
	.align		4
        /*0078*/ 	.byte	0x03, 0x5f
        /*007a*/ 	.short	0x0101


	//----- nvinfo : EIATTR_VRC_CTA_INIT_COUNT
	.align		4
        /*007c*/ 	.byte	0x02, 0x4a
	.zero		1
	.zero		1


	//----- nvinfo : EIATTR_EXIT_INSTR_OFFSETS
	.align		4
        /*0080*/ 	.byte	0x04, 0x1c
        /*0082*/ 	.short	(.L_21 - .L_20)


	//   ....[0]....
.L_20:
        /*0084*/ 	.word	0x000010e0


	//----- nvinfo : EIATTR_CRS_STACK_SIZE
	.align		4
.L_21:
        /*0088*/ 	.byte	0x04, 0x1e
        /*008a*/ 	.short	(.L_23 - .L_22)
.L_22:
        /*008c*/ 	.word	0x00000000


	//----- nvinfo : EIATTR_CBANK_PARAM_SIZE
	.align		4
.L_23:
        /*0090*/ 	.byte	0x03, 0x19
        /*0092*/ 	.short	0x0024


	//----- nvinfo : EIATTR_PARAM_CBANK
	.align		4
        /*0094*/ 	.byte	0x04, 0x0a
        /*0096*/ 	.short	(.L_25 - .L_24)
	.align		4
.L_24:
        /*0098*/ 	.word	index@(.nv.constant0._Z11gemm_kernelPK6__halfS1_Pfiii)
        /*009c*/ 	.short	0x0380
        /*009e*/ 	.short	0x0024


	//----- nvinfo : EIATTR_SW_WAR
	.align		4
.L_25:
        /*00a0*/ 	.byte	0x04, 0x36
        /*00a2*/ 	.short	(.L_27 - .L_26)
.L_26:
        /*00a4*/ 	.word	0x00000008
.L_27:


//--------------------- .nv.callgraph             --------------------------
	.section	.nv.callgraph,"",@"SHT_CUDA_CALLGRAPH"
	.align	4
	.sectionentsize	8
	.align		4
        /*0000*/ 	.word	0x00000000
	.align		4
        /*0004*/ 	.word	0xffffffff
	.align		4
        /*0008*/ 	.word	0x00000000
	.align		4
        /*000c*/ 	.word	0xfffffffe
	.align		4
        /*0010*/ 	.word	0x00000000
	.align		4
        /*0014*/ 	.word	0xfffffffd
	.align		4
        /*0018*/ 	.word	0x00000000
	.align		4
        /*001c*/ 	.word	0xfffffffc


//--------------------- .text._Z11gemm_kernelPK6__halfS1_Pfiii --------------------------
	.section	.text._Z11gemm_kernelPK6__halfS1_Pfiii,"ax",@progbits
	.align	128
        .global         _Z11gemm_kernelPK6__halfS1_Pfiii
        .type           _Z11gemm_kernelPK6__halfS1_Pfiii,@function
        .size           _Z11gemm_kernelPK6__halfS1_Pfiii,(.L_x_19 - _Z11gemm_kernelPK6__halfS1_Pfiii)
        .other          _Z11gemm_kernelPK6__halfS1_Pfiii,@"STO_CUDA_ENTRY STV_DEFAULT"
_Z11gemm_kernelPK6__halfS1_Pfiii:
.text._Z11gemm_kernelPK6__halfS1_Pfiii:
[----:B------:R-:W-:Y:S01]  /*0000*/  LDC R1, c[0x0][0x37c] ;  /* 0x0000df00ff017b82 */ /* 0x000fe20000000800 */
[----:B------:R-:W0:Y:S01]  /*0010*/  LDCU UR4, c[0x0][0x39c] ;  /* 0x00007380ff0477ac */ /* 0x000e220008000800 */
[----:B------:R-:W-:Y:S02]  /*0020*/  CS2R R10, SRZ ;  /* 0x00000000000a7805 */ /* 0x000fe4000001ff00 */
[----:B------:R-:W-:Y:S02]  /*0030*/  CS2R R8, SRZ ;  /* 0x0000000000087805 */ /* 0x000fe4000001ff00 */
[----:B------:R-:W-:Y:S01]  /*0040*/  CS2R R6, SRZ ;  /* 0x0000000000067805 */ /* 0x000fe2000001ff00 */
[----:B------:R-:W1:Y:S01]  /*0050*/  LDCU UR5, c[0x0][0x3a0] ;  /* 0x00007400ff0577ac */ /* 0x000e620008000800 */
[----:B------:R-:W2:Y:S01]  /*0060*/  LDCU.64 UR6, c[0x0][0x358] ;  /* 0x00006b00ff0677ac */ /* 0x000ea20008000a00 */
[----:B0-----:R-:W-:Y:S01]  /*0070*/  IMAD.U32 R34, RZ, RZ, UR4 ;  /* 0x00000004ff227e24 */ /* 0x001fe2000f8e00ff */
[----:B------:R-:W0:Y:S01]  /*0080*/  S2UR UR4, SR_CTAID.X ;  /* 0x00000000000479c3 */ /* 0x000e220000002500 */
[----:B-1----:R-:W-:-:S03]  /*0090*/  UISETP.GE.AND UP0, UPT, UR5, 0x1, UPT ;  /* 0x000000010500788c */ /* 0x002fc6000bf06270 */
[----:B------:R-:W-:-:S04]  /*00a0*/  SHF.R.S32.HI R3, RZ, 0x1f, R34 ;  /* 0x0000001fff037819 */ /* 0x000fc80000011422 */
[----:B------:R-:W-:-:S04]  /*00b0*/  LEA.HI R3, R3, R34, RZ, 0x6 ;  /* 0x0000002203037211 */ /* 0x000fc800078f30ff */
[----:B------:R-:W-:-:S04]  /*00c0*/  SHF.R.S32.HI R0, RZ, 0x6, R3 ;  /* 0x00000006ff007819 */ /* 0x000fc80000011403 */
[----:B------:R-:W1:Y:S01]  /*00d0*/  I2F.U32.RP R4, R0 ;  /* 0x0000000000047306 */ /* 0x000e620000209000 */
[----:B------:R-:W-:Y:S01]  /*00e0*/  IMAD.MOV R5, RZ, RZ, -R0 ;  /* 0x000000ffff057224 */ /* 0x000fe200078e0a00 */
[----:B------:R-:W-:-:S06]  /*00f0*/  ISETP.NE.U32.AND P2, PT, R0, RZ, PT ;  /* 0x000000ff0000720c */ /* 0x000fcc0003f45070 */
[----:B-1----:R-:W1:Y:S02]  /*0100*/  MUFU.RCP R4, R4 ;  /* 0x0000000400047308 */ /* 0x002e640000001000 */
[----:B-1----:R-:W-:-:S06]  /*0110*/  VIADD R2, R4, 0xffffffe ;  /* 0x0ffffffe04027836 */ /* 0x002fcc0000000000 */
[----:B------:R1:W3:Y:S02]  /*0120*/  F2I.FTZ.U32.TRUNC.NTZ R3, R2 ;  /* 0x0000000200037305 */ /* 0x0002e4000021f000 */
[----:B-1----:R-:W-:Y:S02]  /*0130*/  IMAD.MOV.U32 R2, RZ, RZ, RZ ;  /* 0x000000ffff027224 */ /* 0x002fe400078e00ff */
[----:B---3--:R-:W-:-:S04]  /*0140*/  IMAD R5, R5, R3, RZ ;  /* 0x0000000305057224 */ /* 0x008fc800078e02ff */
[----:B------:R-:W-:Y:S01]  /*0150*/  IMAD.HI.U32 R3, R3, R5, R2 ;  /* 0x0000000503037227 */ /* 0x000fe200078e0002 */
[----:B------:R-:W-:-:S05]  /*0160*/  CS2R R4, SRZ ;  /* 0x0000000000047805 */ /* 0x000fca000001ff00 */
[----:B0-----:R-:W-:-:S04]  /*0170*/  IMAD.HI.U32 R25, R3, UR4, RZ ;  /* 0x0000000403197c27 */ /* 0x001fc8000f8e00ff */
[----:B------:R-:W-:-:S04]  /*0180*/  IMAD.MOV R3, RZ, RZ, -R25 ;  /* 0x000000ffff037224 */ /* 0x000fc800078e0a19 */
[----:B------:R-:W-:-:S05]  /*0190*/  IMAD R3, R0, R3, UR4 ;  /* 0x0000000400037e24 */ /* 0x000fca000f8e0203 */
[----:B------:R-:W-:-:S13]  /*01a0*/  ISETP.GE.U32.AND P0, PT, R3, R0, PT ;  /* 0x000000000300720c */ /* 0x000fda0003f06070 */
[----:B------:R-:W-:Y:S02]  /*01b0*/  @P0 IMAD.IADD R3, R3, 0x1, -R0 ;  /* 0x0000000103030824 */ /* 0x000fe400078e0a00 */
[----:B------:R-:W-:-:S03]  /*01c0*/  @P0 VIADD R25, R25, 0x1 ;  /* 0x0000000119190836 */ /* 0x000fc60000000000 */
[----:B------:R-:W-:-:S13]  /*01d0*/  ISETP.GE.U32.AND P1, PT, R3, R0, PT ;  /* 0x000000000300720c */ /* 0x000fda0003f26070 */
[----:B------:R-:W-:Y:S01]  /*01e0*/  @P1 VIADD R25, R25, 0x1 ;  /* 0x0000000119191836 */ /* 0x000fe20000000000 */
[----:B------:R-:W-:-:S05]  /*01f0*/  @!P2 LOP3.LUT R25, RZ, R0, RZ, 0x33, !PT ;  /* 0x00000000ff19a212 */ /* 0x000fca00078e33ff */
[----:B------:R-:W-:-:S04]  /*0200*/  IMAD.MOV R3, RZ, RZ, -R25 ;  /* 0x000000ffff037224 */ /* 0x000fc800078e0a19 */
[----:B------:R-:W-:-:S04]  /*0210*/  IMAD R24, R0, R3, UR4 ;  /* 0x0000000400187e24 */ /* 0x000fc8000f8e0203 */
[----:B------:R-:W-:Y:S01]  /*0220*/  IMAD.SHL.U32 R24, R24, 0x40, RZ ;  /* 0x0000004018187824 */ /* 0x000fe200078e00ff */
[----:B--2---:R-:W-:Y:S06]  /*0230*/  BRA.U !UP0, `(.L_x_0) ;  /* 0x0000000d084c7547 */ /* 0x004fec000b800000 */
[----:B------:R-:W0:Y:S01]  /*0240*/  S2R R21, SR_TID.X ;  /* 0x0000000000157919 */ /* 0x000e220000002100 */
[----:B------:R-:W-:Y:S01]  /*0250*/  MOV R0, 0x400 ;  /* 0x0000040000007802 */ /* 0x000fe20000000f00 */
[----:B------:R-:W-:Y:S01]  /*0260*/  UISETP.GE.U32.AND UP0, UPT, UR5, 0x31, UPT ;  /* 0x000000310500788c */ /* 0x000fe2000bf06070 */
[----:B------:R-:W1:Y:S01]  /*0270*/  S2R R23, SR_CgaCtaId ;  /* 0x0000000000177919 */ /* 0x000e620000008800 */
[----:B------:R-:W-:Y:S02]  /*0280*/  UIADD3 UR4, UPT, UPT, UR5, -0x1, URZ ;  /* 0xffffffff05047890 */ /* 0x000fe4000fffe0ff */
[----:B------:R-:W-:Y:S01]  /*0290*/  VIADD R2, R0, 0x600 ;  /* 0x0000060000027836 */ /* 0x000fe20000000000 */
[--C-:B0-----:R-:W-:Y:S02]  /*02a0*/  SHF.R.U32.HI R12, RZ, 0x1, R21.reuse ;  /* 0x00000001ff0c7819 */ /* 0x101fe40000011615 */
[----:B------:R-:W-:Y:S02]  /*02b0*/  LOP3.LUT R3, R21, 0x1, RZ, 0xc0, !PT ;  /* 0x0000000115037812 */ /* 0x000fe400078ec0ff */
[----:B-1----:R-:W-:Y:S01]  /*02c0*/  LEA R0, R23, R0, 0x18 ;  /* 0x0000000017007211 */ /* 0x002fe200078ec0ff */
[----:B------:R-:W-:Y:S01]  /*02d0*/  IMAD R13, R25, 0x20, R12 ;  /* 0x00000020190d7824 */ /* 0x000fe200078e020c */
[----:B------:R-:W-:Y:S01]  /*02e0*/  SHF.R.U32.HI R28, RZ, 0x7, R21 ;  /* 0x00000007ff1c7819 */ /* 0x000fe20000011615 */
[----:B------:R-:W-:Y:S01]  /*02f0*/  IMAD R3, R12, 0x3, R3 ;  /* 0x000000030c037824 */ /* 0x000fe200078e0203 */
[----:B------:R-:W-:Y:S01]  /*0300*/  LEA R23, R23, R2, 0x18 ;  /* 0x0000000217177211 */ /* 0x000fe200078ec0ff */
[C---:B------:R-:W-:Y:S01]  /*0310*/  VIADD R2, R21.reuse, 0xffffffc0 ;  /* 0xffffffc015027836 */ /* 0x040fe20000000000 */
[----:B------:R-:W-:Y:S01]  /*0320*/  LOP3.LUT R12, R21, 0x7, RZ, 0xc0, !PT ;  /* 0x00000007150c7812 */ /* 0x000fe200078ec0ff */
[----:B------:R-:W-:-:S02]  /*0330*/  IMAD R22, R3, 0x10, R0 ;  /* 0x0000001003167824 */ /* 0x000fc400078e0200 */
[----:B------:R-:W-:Y:S01]  /*0340*/  IMAD.SHL.U32 R3, R21, 0x8, RZ ;  /* 0x0000000815037824 */ /* 0x000fe200078e00ff */
[----:B------:R-:W-:Y:S01]  /*0350*/  SHF.R.U32.HI R29, RZ, 0x3, R2 ;  /* 0x00000003ff1d7819 */ /* 0x000fe20000011602 */
[----:B------:R-:W-:Y:S01]  /*0360*/  IMAD R28, R28, 0x300, R0 ;  /* 0x000003001c1c7824 */ /* 0x000fe200078e0200 */
[----:B------:R-:W-:Y:S01]  /*0370*/  SHF.R.U32.HI R0, RZ, 0x5, R21 ;  /* 0x00000005ff007819 */ /* 0x000fe20000011615 */
[----:B------:R-:W-:Y:S01]  /*0380*/  IMAD R13, R13, UR5, RZ ;  /* 0x000000050d0d7c24 */ /* 0x000fe2000f8e02ff */
[----:B------:R-:W-:Y:S01]  /*0390*/  LOP3.LUT R11, R3, 0x38, RZ, 0xc0, !PT ;  /* 0x00000038030b7812 */ /* 0x000fe200078ec0ff */
[----:B------:R-:W-:Y:S01]  /*03a0*/  IMAD R12, R29, 0x9, R12 ;  /* 0x000000091d0c7824 */ /* 0x000fe200078e020c */
[----:B------:R-:W-:Y:S01]  /*03b0*/  LOP3.LUT R20, R3, 0x8, RZ, 0xc0, !PT ;  /* 0x0000000803147812 */ /* 0x000fe200078ec0ff */
[----:B------:R-:W-:Y:S01]  /*03c0*/  ULEA.HI UR5, UR4, 0x1, URZ, 0x1c ;  /* 0x0000000104057891 */ /* 0x000fe2000f8fe0ff */
[----:B------:R-:W-:Y:S02]  /*03d0*/  LOP3.LUT R26, R0, 0x3, RZ, 0xc0, !PT ;  /* 0x00000003001a7812 */ /* 0x000fe400078ec0ff */
[----:B------:R-:W-:Y:S01]  /*03e0*/  IADD3 R0, P0, PT, R24, R11, RZ ;  /* 0x0000000b18007210 */ /* 0x000fe20007f1e0ff */
[----:B------:R-:W-:Y:S01]  /*03f0*/  IMAD.MOV.U32 R11, RZ, RZ, RZ ;  /* 0x000000ffff0b7224 */ /* 0x000fe200078e00ff */
[C---:B------:R-:W-:Y:S01]  /*0400*/  IADD3 R20, P1, PT, R13.reuse, R20, RZ ;  /* 0x000000140d147210 */ /* 0x040fe20007f3e0ff */
[--C-:B------:R-:W-:Y:S01]  /*0410*/  IMAD R26, R26, 0x20, R23.reuse ;  /* 0x000000201a1a7824 */ /* 0x100fe200078e0217 */
[----:B------:R-:W-:Y:S01]  /*0420*/  LEA.HI.X.SX32 R2, R24, RZ, 0x1, P0 ;  /* 0x000000ff18027211 */ /* 0x000fe200000f0eff */
[----:B------:R-:W-:Y:S01]  /*0430*/  IMAD R23, R12, 0x10, R23 ;  /* 0x000000100c177824 */ /* 0x000fe200078e0217 */
[----:B------:R-:W-:Y:S01]  /*0440*/  LEA.HI.X.SX32 R3, R13, RZ, 0x1, P1 ;  /* 0x000000ff0d037211 */ /* 0x000fe200008f0eff */
[----:B------:R-:W-:Y:S01]  /*0450*/  UMOV UR4, URZ ;  /* 0x000000ff00047c82 */ /* 0x000fe20008000000 */
[----:B------:R-:W-:Y:S07]  /*0460*/  BRA.U !UP0, `(.L_x_1) ;  /* 0x0000000508e47547 */ /* 0x000fee000b800000 */
[C---:B------:R-:W-:Y:S01]  /*0470*/  VIADD R33, R29.reuse, 0x30 ;  /* 0x000000301d217836 */ /* 0x040fe20000000000 */
[----:B------:R-:W-:Y:S01]  /*0480*/  ULOP3.LUT UR5, UR5, 0x1ffffffc, URZ, 0xc0, !UPT ;  /* 0x1ffffffc05057892 */ /* 0x000fe2000f8ec0ff */
[C---:B------:R-:W-:Y:S01]  /*0490*/  VIADD R31, R29.reuse, 0x20 ;  /* 0x000000201d1f7836 */ /* 0x040fe20000000000 */
[----:B------:R-:W-:Y:S01]  /*04a0*/  CS2R R10, SRZ ;  /* 0x00000000000a7805 */ /* 0x000fe2000001ff00 */
[C---:B------:R-:W-:Y:S01]  /*04b0*/  VIADD R27, R29.reuse, 0x10 ;  /* 0x000000101d1b7836 */ /* 0x040fe20000000000 */
[----:B------:R-:W-:Y:S01]  /*04c0*/  CS2R R8, SRZ ;  /* 0x0000000000087805 */ /* 0x000fe2000001ff00 */
[-C--:B------:R-:W-:Y:S01]  /*04d0*/  IMAD R29, R29, R34.reuse, RZ ;  /* 0x000000221d1d7224 */ /* 0x080fe200078e02ff */
[----:B------:R-:W-:Y:S01]  /*04e0*/  CS2R R6, SRZ ;  /* 0x0000000000067805 */ /* 0x000fe2000001ff00 */
[-C--:B------:R-:W-:Y:S01]  /*04f0*/  IMAD R33, R33, R34.reuse, RZ ;  /* 0x0000002221217224 */ /* 0x080fe200078e02ff */
[----:B------:R-:W-:Y:S01]  /*0500*/  CS2R R4, SRZ ;  /* 0x0000000000047805 */ /* 0x000fe2000001ff00 */
[-C--:B------:R-:W-:Y:S01]  /*0510*/  IMAD R31, R31, R34.reuse, RZ ;  /* 0x000000221f1f7224 */ /* 0x080fe200078e02ff */
[----:B------:R-:W0:Y:S01]  /*0520*/  LDCU.64 UR10, c[0x0][0x388] ;  /* 0x00007100ff0a77ac */ /* 0x000e220008000a00 */
[----:B------:R-:W-:Y:S01]  /*0530*/  IMAD R27, R27, R34, RZ ;  /* 0x000000221b1b7224 */ /* 0x000fe200078e02ff */
[----:B------:R-:W1:Y:S01]  /*0540*/  LDCU.64 UR8, c[0x0][0x380] ;  /* 0x00007000ff0877ac */ /* 0x000e620008000a00 */
[----:B------:R-:W-:Y:S01]  /*0550*/  UIADD3 UR5, UPT, UPT, -UR5, URZ, URZ ;  /* 0x000000ff05057290 */ /* 0x000fe2000fffe1ff */
[----:B------:R-:W-:-:S11]  /*0560*/  UMOV UR4, URZ ;  /* 0x000000ff00047c82 */ /* 0x000fd60008000000 */
.L_x_13:
[----:B------:R-:W-:Y:S02]  /*0570*/  IADD3 R12, P0, PT, R20, UR4, RZ ;  /* 0x00000004140c7c10 */ /* 0x000fe4000ff1e0ff */
[----:B------:R-:W-:-:S03]  /*0580*/  ISETP.GT.U32.AND P1, PT, R21, 0x3f, PT ;  /* 0x0000003f1500780c */ /* 0x000fc60003f24070 */
[----:B------:R-:W-:Y:S01]  /*0590*/  IMAD.X R13, RZ, RZ, R3, P0 ;  /* 0x000000ffff0d7224 */ /* 0x000fe200000e0603 */
[----:B-1----:R-:W-:-:S04]  /*05a0*/  LEA R34, P0, R12, UR8, 0x1 ;  /* 0x000000080c227c11 */ /* 0x002fc8000f8008ff */
[----:B------:R-:W-:-:S05]  /*05b0*/  LEA.HI.X R35, R12, UR9, R13, 0x1, P0 ;  /* 0x000000090c237c11 */ /* 0x000fca00080f0c0d */
[----:B------:R-:W2:Y:S01]  /*05c0*/  @!P1 LDG.E.128.CONSTANT R12, desc[UR6][R34.64] ;  /* 0x00000006220c9981 */ /* 0x000ea2000c1e9d00 */
[----:B------:R-:W-:Y:S01]  /*05d0*/  BSSY.RECONVERGENT B0, `(.L_x_2) ;  /* 0x000000c000007945 */ /* 0x000fe20003800200 */
[----:B------:R-:W1:Y:S02]  /*05e0*/  S2R R16, SR_LANEID ;  /* 0x0000000000107919 */ /* 0x000e640000000000 */
[----:B--2---:R2:W-:Y:S01]  /*05f0*/  @!P1 STS.128 [R22], R12 ;  /* 0x0000000c16009388 */ /* 0x0045e20000000c00 */
[----:B-1----:R-:W-:Y:S05]  /*0600*/  @!P1 BRA `(.L_x_3) ;  /* 0x0000000000209947 */ /* 0x002fea0003800000 */
[----:B------:R-:W-:-:S13]  /*0610*/  ISETP.GT.U32.AND P0, PT, R21, 0xbf, PT ;  /* 0x000000bf1500780c */ /* 0x000fda0003f04070 */
[----:B------:R-:W-:Y:S05]  /*0620*/  @P0 BRA `(.L_x_3) ;  /* 0x0000000000180947 */ /* 0x000fea0003800000 */
[----:B--2---:R-:W-:-:S04]  /*0630*/  IADD3 R13, P0, PT, R29, R0, RZ ;  /* 0x000000001d0d7210 */ /* 0x004fc80007f1e0ff */
[----:B------:R-:W-:Y:S02]  /*0640*/  LEA.HI.X.SX32 R14, R29, R2, 0x1, P0 ;  /* 0x000000021d0e7211 */ /* 0x000fe400000f0eff */
[----:B0-----:R-:W-:-:S04]  /*0650*/  LEA R12, P0, R13, UR10, 0x1 ;  /* 0x0000000a0d0c7c11 */ /* 0x001fc8000f8008ff */
[----:B------:R-:W-:-:S06]  /*0660*/  LEA.HI.X R13, R13, UR11, R14, 0x1, P0 ;  /* 0x0000000b0d0d7c11 */ /* 0x000fcc00080f0c0e */
[----:B------:R-:W2:Y:S04]  /*0670*/  LDG.E.128.CONSTANT R12, desc[UR6][R12.64] ;  /* 0x000000060c0c7981 */ /* 0x000ea8000c1e9d00 */
[----:B--2---:R1:W-:Y:S02]  /*0680*/  STS.128 [R23], R12 ;  /* 0x0000000c17007388 */ /* 0x0043e40000000c00 */
.L_x_3:
[----:B0-----:R-:W-:Y:S05]  /*0690*/  BSYNC.RECONVERGENT B0 ;  /* 0x0000000000007941 */ /* 0x001fea0003800200 */
.L_x_2:
[--C-:B-12---:R-:W-:Y:S01]  /*06a0*/  SHF.R.U32.HI R12, RZ, 0x3, R16.reuse ;  /* 0x00000003ff0c7819 */ /* 0x106fe20000011610 */
[----:B------:R-:W-:Y:S01]  /*06b0*/  BAR.SYNC.DEFER_BLOCKING 0x0 ;  /* 0x0000000000007b1d */ /* 0x000fe20000010000 */
[----:B------:R-:W-:Y:S02]  /*06c0*/  LOP3.LUT R13, R16, 0x7, RZ, 0xc0, !PT ;  /* 0x00000007100d7812 */ /* 0x000fe400078ec0ff */
[----:B------:R-:W-:Y:S01]  /*06d0*/  SHF.R.U32.HI R16, RZ, 0x4, R16 ;  /* 0x00000004ff107819 */ /* 0x000fe20000011610 */
[----:B------:R-:W-:Y:S01]  /*06e0*/  IMAD.SHL.U32 R12, R12, 0x8, RZ ;  /* 0x000000080c0c7824 */ /* 0x000fe200078e00ff */
[----:B------:R-:W-:Y:S01]  /*06f0*/  ISETP.GE.U32.AND P0, PT, R21, 0x40, PT ;  /* 0x000000401500780c */ /* 0x000fe20003f06070 */
[----:B------:R-:W-:Y:S02]  /*0700*/  BSSY.RECONVERGENT B0, `(.L_x_4) ;  /* 0x0000018000007945 */ /* 0x000fe40003800200 */
[----:B------:R-:W-:Y:S01]  /*0710*/  IMAD.SHL.U32 R16, R16, 0x8, RZ ;  /* 0x0000000810107824 */ /* 0x000fe200078e00ff */
[----:B------:R-:W-:-:S05]  /*0720*/  LOP3.LUT R13, R12, 0x8, R13, 0xe2, !PT ;  /* 0x000000080c0d7812 */ /* 0x000fca00078ee20d */
[C-C-:B------:R-:W-:Y:S02]  /*0730*/  IMAD R15, R13.reuse, 0x18, R16.reuse ;  /* 0x000000180d0f7824 */ /* 0x140fe400078e0210 */
[----:B------:R-:W-:Y:S02]  /*0740*/  IMAD R13, R13, 0x48, R16 ;  /* 0x000000480d0d7824 */ /* 0x000fe400078e0210 */
[----:B------:R-:W-:Y:S02]  /*0750*/  IMAD.U32 R32, R15, 0x2, R28 ;  /* 0x000000020f207824 */ /* 0x000fe400078e001c */
[----:B------:R-:W-:-:S03]  /*0760*/  IMAD.U32 R30, R13, 0x2, R26 ;  /* 0x000000020d1e7824 */ /* 0x000fc600078e001a */
[----:B------:R-:W-:Y:S04]  /*0770*/  LDSM.16.M88.4 R12, [R32] ;  /* 0x00000000200c783b */ /* 0x000fe80000000200 */
[----:B------:R-:W0:Y:S02]  /*0780*/  LDSM.16.MT88.4 R16, [R30] ;  /* 0x000000001e10783b */ /* 0x000e240000004200 */
[C---:B0-----:R-:W-:Y:S08]  /*0790*/  HMMA.16816.F32 R4, R12.reuse, R16, R4 ;  /* 0x000000100c04723c */ /* 0x041ff00000001804 */
[----:B------:R-:W-:Y:S01]  /*07a0*/  HMMA.16816.F32 R8, R12, R18, R8 ;  /* 0x000000120c08723c */ /* 0x000fe20000001808 */
[----:B------:R-:W-:Y:S06]  /*07b0*/  BAR.SYNC.DEFER_BLOCKING 0x0 ;  /* 0x0000000000007b1d */ /* 0x000fec0000010000 */
[----:B------:R-:W-:-:S13]  /*07c0*/  @!P0 BRA `(.L_x_5) ;  /* 0x0000000000248947 */ /* 0x000fda0003800000 */
[----:B------:R-:W-:-:S13]  /*07d0*/  ISETP.GT.U32.AND P1, PT, R21, 0xbf, PT ;  /* 0x000000bf1500780c */ /* 0x000fda0003f24070 */
[----:B------:R-:W-:Y:S05]  /*07e0*/  @P1 BRA `(.L_x_6) ;  /* 0x0000000000241947 */ /* 0x000fea0003800000 */
[----:B------:R-:W-:-:S04]  /*07f0*/  IADD3 R13, P1, PT, R27, R0, RZ ;  /* 0x000000001b0d7210 */ /* 0x000fc80007f3e0ff */
[----:B------:R-:W-:Y:S02]  /*0800*/  LEA.HI.X.SX32 R14, R27, R2, 0x1, P1 ;  /* 0x000000021b0e7211 */ /* 0x000fe400008f0eff */
[----:B------:R-:W-:-:S04]  /*0810*/  LEA R12, P1, R13, UR10, 0x1 ;  /* 0x0000000a0d0c7c11 */ /* 0x000fc8000f8208ff */
[----:B------:R-:W-:-:S06]  /*0820*/  LEA.HI.X R13, R13, UR11, R14, 0x1, P1 ;  /* 0x0000000b0d0d7c11 */ /* 0x000fcc00088f0c0e */
[----:B------:R-:W2:Y:S04]  /*0830*/  LDG.E.128.CONSTANT R12, desc[UR6][R12.64] ;  /* 0x000000060c0c7981 */ /* 0x000ea8000c1e9d00 */
[----:B--2---:R1:W-:Y:S01]  /*0840*/  STS.128 [R23], R12 ;  /* 0x0000000c17007388 */ /* 0x0043e20000000c00 */
[----:B------:R-:W-:Y:S05]  /*0850*/  BRA `(.L_x_6) ;  /* 0x0000000000087947 */ /* 0x000fea0003800000 */
.L_x_5:
[----:B------:R-:W2:Y:S04]  /*0860*/  LDG.E.128.CONSTANT R12, desc[UR6][R34.64+0x20] ;  /* 0x00002006220c7981 */ /* 0x000ea8000c1e9d00 */
[----:B--2---:R0:W-:Y:S02]  /*0870*/  STS.128 [R22], R12 ;  /* 0x0000000c16007388 */ /* 0x0041e40000000c00 */
.L_x_6:
[----:B------:R-:W-:Y:S05]  /*0880*/  BSYNC.RECONVERGENT B0 ;  /* 0x0000000000007941 */ /* 0x000fea0003800200 */
.L_x_4:
[----:B------:R-:W-:Y:S06]  /*0890*/  BAR.SYNC.DEFER_BLOCKING 0x0 ;  /* 0x0000000000007b1d */ /* 0x000fec0000010000 */
[----:B------:R-:W-:Y:S01]  /*08a0*/  BSSY.RECONVERGENT B0, `(.L_x_7) ;  /* 0x0000012000007945 */ /* 0x000fe20003800200 */
[----:B01----:R-:W-:Y:S04]  /*08b0*/  LDSM.16.M88.4 R12, [R32] ;  /* 0x00000000200c783b */ /* 0x003fe80000000200 */
        /* <DEDUP_REMOVED lines=14> */
.L_x_8:
[----:B------:R-:W2:Y:S04]  /*09a0*/  LDG.E.128.CONSTANT R12, desc[UR6][R34.64+0x40] ;  /* 0x00004006220c7981 */ /* 0x000ea8000c1e9d00 */
[----:B--2---:R0:W-:Y:S02]  /*09b0*/  STS.128 [R22], R12 ;  /* 0x0000000c16007388 */ /* 0x0041e40000000c00 */
.L_x_9:
[----:B------:R-:W-:Y:S05]  /*09c0*/  BSYNC.RECONVERGENT B0 ;  /* 0x0000000000007941 */ /* 0x000fea0003800200 */
.L_x_7:
        /* <DEDUP_REMOVED lines=17> */
.L_x_11:
[----:B------:R-:W2:Y:S04]  /*0ae0*/  LDG.E.128.CONSTANT R12, desc[UR6][R34.64+0x60] ;  /* 0x00006006220c7981 */ /* 0x000ea8000c1e9d00 */
[----:B--2---:R1:W-:Y:S02]  /*0af0*/  STS.128 [R22], R12 ;  /* 0x0000000c16007388 */ /* 0x0043e40000000c00 */
.L_x_12:
[----:B------:R-:W-:Y:S05]  /*0b00*/  BSYNC.RECONVERGENT B0 ;  /* 0x0000000000007941 */ /* 0x000fea0003800200 */
.L_x_10:
[----:B------:R-:W-:Y:S01]  /*0b10*/  BAR.SYNC.DEFER_BLOCKING 0x0 ;  /* 0x0000000000007b1d */ /* 0x000fe20000010000 */
[----:B------:R-:W-:Y:S02]  /*0b20*/  UIADD3 UR5, UPT, UPT, UR5, 0x4, URZ ;  /* 0x0000000405057890 */ /* 0x000fe4000fffe0ff */
[----:B------:R-:W-:Y:S02]  /*0b30*/  UIADD3 UR4, UPT, UPT, UR4, 0x40, URZ ;  /* 0x0000004004047890 */ /* 0x000fe4000fffe0ff */
[----:B------:R-:W-:-:S03]  /*0b40*/  UISETP.NE.AND UP0, UPT, UR5, URZ, UPT ;  /* 0x000000ff0500728c */ /* 0x000fc6000bf05270 */
[----:B------:R-:W2:Y:S01]  /*0b50*/  LDC R34, c[0x0][0x39c] ;  /* 0x0000e700ff227b82 */ /* 0x000ea20000000800 */
[----:B01----:R-:W-:Y:S04]  /*0b60*/  LDSM.16.M88.4 R12, [R32] ;  /* 0x00000000200c783b */ /* 0x003fe80000000200 */
[----:B------:R-:W0:Y:S01]  /*0b70*/  LDSM.16.MT88.4 R16, [R30] ;  /* 0x000000001e10783b */ /* 0x000e220000004200 */
[C---:B--2---:R-:W-:Y:S02]  /*0b80*/  IMAD R33, R34.reuse, 0x40, R33 ;  /* 0x0000004022217824 */ /* 0x044fe400078e0221 */
[C---:B------:R-:W-:Y:S02]  /*0b90*/  IMAD R31, R34.reuse, 0x40, R31 ;  /* 0x00000040221f7824 */ /* 0x040fe400078e021f */
[----:B------:R-:W-:-:S02]  /*0ba0*/  IMAD R29, R34, 0x40, R29 ;  /* 0x00000040221d7824 */ /* 0x000fc400078e021d */
[----:B------:R-:W-:Y:S01]  /*0bb0*/  IMAD R27, R34, 0x40, R27 ;  /* 0x00000040221b7824 */ /* 0x000fe200078e021b */
[C---:B0-----:R-:W-:Y:S08]  /*0bc0*/  HMMA.16816.F32 R4, R12.reuse, R16, R4 ;  /* 0x000000100c04723c */ /* 0x041ff00000001804 */
[----:B------:R-:W-:Y:S01]  /*0bd0*/  HMMA.16816.F32 R8, R12, R18, R8 ;  /* 0x000000120c08723c */ /* 0x000fe20000001808 */
[----:B------:R-:W-:Y:S06]  /*0be0*/  BAR.SYNC.DEFER_BLOCKING 0x0 ;  /* 0x0000000000007b1d */ /* 0x000fec0000010000 */
[----:B------:R-:W-:-:S13]  /*0bf0*/  BRA.U UP0, `(.L_x_13) ;  /* 0xfffffff9005c7547 */ /* 0x000fda000b83ffff */
.L_x_1:
[----:B------:R-:W0:Y:S02]  /*0c00*/  LDCU UR5, c[0x0][0x3a0] ;  /* 0x00007400ff0577ac */ /* 0x000e240008000800 */
[----:B0-----:R-:W-:-:S04]  /*0c10*/  UIADD3 UR5, UPT, UPT, UR5, -0x1, URZ ;  /* 0xffffffff05057890 */ /* 0x001fc8000fffe0ff */
[----:B------:R-:W-:-:S04]  /*0c20*/  ULEA.HI UR5, UR5, 0x1, URZ, 0x1c ;  /* 0x0000000105057891 */ /* 0x000fc8000f8fe0ff */
[----:B------:R-:W-:-:S04]  /*0c30*/  ULOP3.LUT UR5, UR5, 0x3, URZ, 0xc0, !UPT ;  /* 0x0000000305057892 */ /* 0x000fc8000f8ec0ff */
[----:B------:R-:W-:-:S09]  /*0c40*/  UISETP.NE.AND UP0, UPT, UR5, URZ, UPT ;  /* 0x000000ff0500728c */ /* 0x000fd2000bf05270 */
[----:B------:R-:W-:Y:S05]  /*0c50*/  BRA.U !UP0, `(.L_x_0) ;  /* 0x0000000108c47547 */ /* 0x000fea000b800000 */
[----:B------:R-:W0:Y:S01]  /*0c60*/  S2R R12, SR_LANEID ;  /* 0x00000000000c7919 */ /* 0x000e220000000000 */
[----:B------:R-:W-:Y:S01]  /*0c70*/  VIADD R15, R21, 0xffffffc0 ;  /* 0xffffffc0150f7836 */ /* 0x000fe20000000000 */
[----:B------:R-:W1:Y:S04]  /*0c80*/  LDCU.64 UR8, c[0x0][0x388] ;  /* 0x00007100ff0877ac */ /* 0x000e680008000a00 */
[----:B------:R-:W-:Y:S01]  /*0c90*/  SHF.R.U32.HI R15, RZ, 0x3, R15 ;  /* 0x00000003ff0f7819 */ /* 0x000fe2000001160f */
[----:B------:R-:W2:Y:S04]  /*0ca0*/  LDCU.64 UR10, c[0x0][0x380] ;  /* 0x00007000ff0a77ac */ /* 0x000ea80008000a00 */
[----:B------:R-:W-:Y:S01]  /*0cb0*/  VIADD R27, R15, UR4 ;  /* 0x000000040f1b7c36 */ /* 0x000fe20008000000 */
[----:B------:R-:W-:-:S03]  /*0cc0*/  UIADD3 UR5, UPT, UPT, -UR5, URZ, URZ ;  /* 0x000000ff05057290 */ /* 0x000fc6000fffe1ff */
[----:B------:R-:W-:Y:S01]  /*0cd0*/  IMAD R27, R27, R34, RZ ;  /* 0x000000221b1b7224 */ /* 0x000fe200078e02ff */
[--C-:B0-----:R-:W-:Y:S02]  /*0ce0*/  SHF.R.U32.HI R13, RZ, 0x3, R12.reuse ;  /* 0x00000003ff0d7819 */ /* 0x101fe4000001160c */
[----:B------:R-:W-:Y:S02]  /*0cf0*/  LOP3.LUT R14, R12, 0x7, RZ, 0xc0, !PT ;  /* 0x000000070c0e7812 */ /* 0x000fe400078ec0ff */
[----:B------:R-:W-:Y:S01]  /*0d00*/  SHF.R.U32.HI R12, RZ, 0x4, R12 ;  /* 0x00000004ff0c7819 */ /* 0x000fe2000001160c */
[----:B------:R-:W-:-:S04]  /*0d10*/  IMAD.SHL.U32 R13, R13, 0x8, RZ ;  /* 0x000000080d0d7824 */ /* 0x000fc800078e00ff */
[----:B------:R-:W-:Y:S01]  /*0d20*/  IMAD.SHL.U32 R12, R12, 0x8, RZ ;  /* 0x000000080c0c7824 */ /* 0x000fe200078e00ff */
[----:B------:R-:W-:-:S05]  /*0d30*/  LOP3.LUT R13, R13, 0x8, R14, 0xe2, !PT ;  /* 0x000000080d0d7812 */ /* 0x000fca00078ee20e */
[C-C-:B------:R-:W-:Y:S02]  /*0d40*/  IMAD R15, R13.reuse, 0x18, R12.reuse ;  /* 0x000000180d0f7824 */ /* 0x140fe400078e020c */
[----:B------:R-:W-:Y:S02]  /*0d50*/  IMAD R13, R13, 0x48, R12 ;  /* 0x000000480d0d7824 */ /* 0x000fe400078e020c */
[----:B------:R-:W-:Y:S02]  /*0d60*/  IMAD.U32 R28, R15, 0x2, R28 ;  /* 0x000000020f1c7824 */ /* 0x000fe400078e001c */
[----:B-12---:R-:W-:-:S07]  /*0d70*/  IMAD.U32 R26, R13, 0x2, R26 ;  /* 0x000000020d1a7824 */ /* 0x006fce00078e001a */
.L_x_17:
[----:B------:R-:W-:Y:S01]  /*0d80*/  ISETP.GE.U32.AND P0, PT, R21, 0x40, PT ;  /* 0x000000401500780c */ /* 0x000fe20003f06070 */
[----:B------:R-:W-:-:S12]  /*0d90*/  BSSY.RECONVERGENT B0, `(.L_x_14) ;  /* 0x0000011000007945 */ /* 0x000fd80003800200 */
[----:B------:R-:W-:Y:S05]  /*0da0*/  @!P0 BRA `(.L_x_15) ;  /* 0x0000000000248947 */ /* 0x000fea0003800000 */
        /* <DEDUP_REMOVED lines=9> */
.L_x_15:
[----:B------:R-:W-:-:S05]  /*0e40*/  IADD3 R13, P0, PT, R20, UR4, RZ ;  /* 0x00000004140d7c10 */ /* 0x000fca000ff1e0ff */
[----:B------:R-:W-:Y:S01]  /*0e50*/  IMAD.X R14, RZ, RZ, R3, P0 ;  /* 0x000000ffff0e7224 */ /* 0x000fe200000e0603 */
[----:B------:R-:W-:-:S04]  /*0e60*/  LEA R12, P0, R13, UR10, 0x1 ;  /* 0x0000000a0d0c7c11 */ /* 0x000fc8000f8008ff */
[----:B------:R-:W-:-:S06]  /*0e70*/  LEA.HI.X R13, R13, UR11, R14, 0x1, P0 ;  /* 0x0000000b0d0d7c11 */ /* 0x000fcc00080f0c0e */
[----:B------:R-:W2:Y:S04]  /*0e80*/  LDG.E.128.CONSTANT R12, desc[UR6][R12.64] ;  /* 0x000000060c0c7981 */ /* 0x000ea8000c1e9d00 */
[----:B--2---:R1:W-:Y:S02]  /*0e90*/  STS.128 [R22], R12 ;  /* 0x0000000c16007388 */ /* 0x0043e40000000c00 */
.L_x_16:
[----:B------:R-:W-:Y:S05]  /*0ea0*/  BSYNC.RECONVERGENT B0 ;  /* 0x0000000000007941 */ /* 0x000fea0003800200 */
.L_x_14:
[----:B------:R-:W-:Y:S01]  /*0eb0*/  BAR.SYNC.DEFER_BLOCKING 0x0 ;  /* 0x0000000000007b1d */ /* 0x000fe20000010000 */
[----:B------:R-:W-:Y:S02]  /*0ec0*/  UIADD3 UR5, UPT, UPT, UR5, 0x1, URZ ;  /* 0x0000000105057890 */ /* 0x000fe4000fffe0ff */
[----:B------:R-:W-:Y:S02]  /*0ed0*/  UIADD3 UR4, UPT, UPT, UR4, 0x10, URZ ;  /* 0x0000001004047890 */ /* 0x000fe4000fffe0ff */
[----:B------:R-:W-:-:S03]  /*0ee0*/  UISETP.NE.AND UP0, UPT, UR5, URZ, UPT ;  /* 0x000000ff0500728c */ /* 0x000fc6000bf05270 */
[----:B------:R-:W2:Y:S01]  /*0ef0*/  LDC R34, c[0x0][0x39c] ;  /* 0x0000e700ff227b82 */ /* 0x000ea20000000800 */
[----:B01----:R-:W-:Y:S04]  /*0f00*/  LDSM.16.M88.4 R12, [R28] ;  /* 0x000000001c0c783b */ /* 0x003fe80000000200 */
[----:B------:R-:W0:Y:S01]  /*0f10*/  LDSM.16.MT88.4 R16, [R26] ;  /* 0x000000001a10783b */ /* 0x000e220000004200 */
[----:B--2---:R-:W-:Y:S01]  /*0f20*/  IMAD R27, R34, 0x10, R27 ;  /* 0x00000010221b7824 */ /* 0x004fe200078e021b */
[C---:B0-----:R-:W-:Y:S08]  /*0f30*/  HMMA.16816.F32 R4, R12.reuse, R16, R4 ;  /* 0x000000100c04723c */ /* 0x041ff00000001804 */
[----:B------:R-:W-:Y:S01]  /*0f40*/  HMMA.16816.F32 R8, R12, R18, R8 ;  /* 0x000000120c08723c */ /* 0x000fe20000001808 */
[----:B------:R-:W-:Y:S06]  /*0f50*/  BAR.SYNC.DEFER_BLOCKING 0x0 ;  /* 0x0000000000007b1d */ /* 0x000fec0000010000 */
[----:B------:R-:W-:-:S13]  /*0f60*/  BRA.U UP0, `(.L_x_17) ;  /* 0xfffffffd00847547 */ /* 0x000fda000b83ffff */
.L_x_0:
[----:B------:R-:W0:Y:S01]  /*0f70*/  S2R R12, SR_TID.X ;  /* 0x00000000000c7919 */ /* 0x000e220000002100 */
[----:B------:R-:W1:Y:S01]  /*0f80*/  LDC.64 R2, c[0x0][0x390] ;  /* 0x0000e400ff027b82 */ /* 0x000e620000000a00 */
[----:B------:R-:W-:Y:S01]  /*0f90*/  SHF.R.U32.HI R17, RZ, 0x1, R34 ;  /* 0x00000001ff117819 */ /* 0x000fe20000011622 */
[----:B------:R-:W2:Y:S01]  /*0fa0*/  S2R R15, SR_LANEID ;  /* 0x00000000000f7919 */ /* 0x000ea20000000000 */
[--C-:B0-----:R-:W-:Y:S02]  /*0fb0*/  SHF.R.U32.HI R0, RZ, 0x3, R12.reuse ;  /* 0x00000003ff007819 */ /* 0x101fe4000001160c */
[----:B------:R-:W-:Y:S02]  /*0fc0*/  SHF.R.U32.HI R13, RZ, 0x1, R12 ;  /* 0x00000001ff0d7819 */ /* 0x000fe4000001160c */
[----:B------:R-:W-:Y:S02]  /*0fd0*/  LOP3.LUT R0, R0, 0x70, RZ, 0xc0, !PT ;  /* 0x0000007000007812 */ /* 0x000fe400078ec0ff */
[----:B------:R-:W-:-:S02]  /*0fe0*/  LOP3.LUT R13, R13, 0x30, RZ, 0xc0, !PT ;  /* 0x000000300d0d7812 */ /* 0x000fc400078ec0ff */
[----:B--2---:R-:W-:Y:S01]  /*0ff0*/  LOP3.LUT R12, R15, 0x3, RZ, 0xc0, !PT ;  /* 0x000000030f0c7812 */ /* 0x004fe200078ec0ff */
[----:B------:R-:W-:Y:S01]  /*1000*/  IMAD R25, R25, 0x20, R0 ;  /* 0x0000002019197824 */ /* 0x000fe200078e0200 */
[----:B------:R-:W-:Y:S01]  /*1010*/  SHF.R.U32.HI R15, RZ, 0x2, R15 ;  /* 0x00000002ff0f7819 */ /* 0x000fe2000001160f */
[----:B------:R-:W-:-:S04]  /*1020*/  IMAD.IADD R13, R24, 0x1, R13 ;  /* 0x00000001180d7824 */ /* 0x000fc800078e020d */
[----:B------:R-:W-:Y:S02]  /*1030*/  IMAD R25, R25, R34, R13 ;  /* 0x0000002219197224 */ /* 0x000fe400078e020d */
[----:B------:R-:W-:Y:S02]  /*1040*/  IMAD.MOV.U32 R13, RZ, RZ, RZ ;  /* 0x000000ffff0d7224 */ /* 0x000fe400078e00ff */
[----:B-1----:R-:W-:-:S04]  /*1050*/  IMAD.WIDE R2, R25, 0x4, R2 ;  /* 0x0000000419027825 */ /* 0x002fc800078e0202 */
[----:B------:R-:W-:-:S03]  /*1060*/  IMAD.WIDE.U32 R12, R15, R17, R12 ;  /* 0x000000110f0c7225 */ /* 0x000fc600078e000c */
[----:B------:R-:W-:-:S04]  /*1070*/  LEA R2, P0, R12, R2, 0x3 ;  /* 0x000000020c027211 */ /* 0x000fc800078018ff */
[----:B------:R-:W-:-:S03]  /*1080*/  LEA.HI.X R3, R12, R3, R13, 0x3, P0 ;  /* 0x000000030c037211 */ /* 0x000fc600000f1c0d */
[----:B------:R-:W-:Y:S02]  /*1090*/  IMAD.WIDE.U32 R12, R17, 0x40, R2 ;  /* 0x00000040110c7825 */ /* 0x000fe400078e0002 */
[----:B------:R-:W-:Y:S04]  /*10a0*/  STG.E.64 desc[UR6][R2.64], R4 ;  /* 0x0000000402007986 */ /* 0x000fe8000c101b06 */
[----:B------:R-:W-:Y:S04]  /*10b0*/  STG.E.64 desc[UR6][R12.64], R6 ;  /* 0x000000060c007986 */ /* 0x000fe8000c101b06 */
[----:B------:R-:W-:Y:S04]  /*10c0*/  STG.E.64 desc[UR6][R2.64+0x20], R8 ;  /* 0x0000200802007986 */ /* 0x000fe8000c101b06 */
[----:B------:R-:W-:Y:S01]  /*10d0*/  STG.E.64 desc[UR6][R12.64+0x20], R10 ;  /* 0x0000200a0c007986 */ /* 0x000fe2000c101b06 */
[----:B------:R-:W-:Y:S05]  /*10e0*/  EXIT ;  /* 0x000000000000794d */ /* 0x000fea0003800000 */
.L_x_18:
[----:B------:R-:W-:-:S00]  /*10f0*/  BRA `(.L_x_18) ;  /* 0xfffffffc00fc7947 */ /* 0x000fc0000383ffff */
[----:B------:R-:W-:-:S00]  /*1100*/  NOP ;  /* 0x0000000000007918 */ /* 0x000fc00000000000 */
[----:B------:R-:W-:-:S00]  /*1110*/  NOP ;  /* 0x0000000000007918 */ /* 0x000fc00000000000 */
[----:B------:R-:W-:-:S00]  /*1120*/  NOP ;  /* 0x0000000000007918 */ /* 0x000fc00000000000 */
[----:B------:R-:W-:-:S00]  /*1130*/  NOP ;  /* 0x0000000000007918 */ /* 0x000fc00000000000 */
[----:B------:R-:W-:-:S00]  /*1140*/  NOP ;  /* 0x0000000000007918 */ /* 0x000fc00000000000 */
[----:B------:R-:W-:-:S00]  /*1150*/  NOP ;  /* 0x0000000000007918 */ /* 0x000fc00000000000 */
[----:B------:R-:W-:-:S00]  /*1160*/  NOP ;  /* 0x0000000000007918 */ /* 0x000fc00000000000 */
[----:B------:R-:W-:-:S00]  /*1170*/  NOP ;  /* 0x0000000000007918 */ /* 0x000fc00000000000 */
.L_x_19:


//--------------------- .nv.shared._Z11gemm_kernelPK6__halfS1_Pfiii --------------------------
	.section	.nv.shared._Z11gemm_kernelPK6__halfS1_Pfiii,"aw",@nobits
	.sectionflags	@""
	.align	16
.nv.shared._Z11gemm_kernelPK6__halfS1_Pfiii:
	.zero		4864


//--------------------- .nv.shared.reserved.0     --------------------------
	.section	.nv.shared.reserved.0,"aw",@nobits
	.weak		__nv_reservedSMEM_offset_0_alias
	.size		__nv_reservedSMEM_offset_0_alias, 0, 64
	.other		__nv_reservedSMEM_offset_0_alias,@"STO_CUDA_RESERVED_SHARED STV_DEFAULT"
__nv_reservedSMEM_offset_0_alias:
	.zero		0
	.zero		64


//--------------------- .nv.constant0._Z11gemm_kernelPK6__halfS1_Pfiii --------------------------
	.section	.nv.constant0._Z11gemm_kernelPK6__halfS1_Pfiii,"a",@progbits
	.sectionflags	@""
	.align	4
.nv.constant0._Z11gemm_kernelPK6__halfS1_Pfiii:
	.zero		932


//--------------------- SYMBOLS --------------------------

	.type		.nv.reservedSmem.offset0,@object
	.size		.nv.reservedSmem.offset0,0x4
	.type		.nv.reservedSmem.cap,@object
	.size		.nv.reservedSmem.cap,0x4
